//
// Generated by NVIDIA NVVM Compiler
//
// Compiler Build ID: CL-36424714
// Cuda compilation tools, release 13.0, V13.0.88
// Based on NVVM 20.0.0
//

.version 9.0
.target sm_100
.address_size 64

	// .globl	_Z16transpose_kernelPfPKf
// _ZZ16transpose_kernelPfPKfE4tile has been demoted

.visible .entry _Z16transpose_kernelPfPKf(
	.param .u64 .ptr .align 1 _Z16transpose_kernelPfPKf_param_0,
	.param .u64 .ptr .align 1 _Z16transpose_kernelPfPKf_param_1
)
{
	.reg .b32 	%r<22>;
	.reg .b32 	%f<3>;
	.reg .b64 	%rd<9>;
	// demoted variable
	.shared .align 4 .b8 _ZZ16transpose_kernelPfPKfE4tile[4224];
	ld.param.u64 	%rd1, [_Z16transpose_kernelPfPKf_param_0];
	ld.param.u64 	%rd2, [_Z16transpose_kernelPfPKf_param_1];
	cvta.to.global.u64 	%rd3, %rd1;
	cvta.to.global.u64 	%rd4, %rd2;
	mov.u32 	%r1, %ctaid.x;
	mov.u32 	%r2, %ntid.x;
	mov.u32 	%r3, %tid.x;
	mad.lo.s32 	%r4, %r1, %r2, %r3;
	mov.u32 	%r5, %ctaid.y;
	mov.u32 	%r6, %ntid.y;
	mov.u32 	%r7, %tid.y;
	mad.lo.s32 	%r8, %r5, %r6, %r7;
	shl.b32 	%r9, %r8, 12;
	add.s32 	%r10, %r9, %r4;
	mul.wide.s32 	%rd5, %r10, 4;
	add.s64 	%rd6, %rd4, %rd5;
	ld.global.f32 	%f1, [%rd6];
	mov.u32 	%r11, _ZZ16transpose_kernelPfPKfE4tile;
	mad.lo.s32 	%r12, %r7, 132, %r11;
	shl.b32 	%r13, %r3, 2;
	add.s32 	%r14, %r12, %r13;
	st.shared.f32 	[%r14], %f1;
	bar.sync 	0;
	mad.lo.s32 	%r15, %r5, %r2, %r3;
	mad.lo.s32 	%r16, %r1, %r6, %r7;
	mad.lo.s32 	%r17, %r3, 132, %r11;
	shl.b32 	%r18, %r7, 2;
	add.s32 	%r19, %r17, %r18;
	ld.shared.f32 	%f2, [%r19];
	shl.b32 	%r20, %r16, 12;
	add.s32 	%r21, %r20, %r15;
	mul.wide.s32 	%rd7, %r21, 4;
	add.s64 	%rd8, %rd3, %rd7;
	st.global.f32 	[%rd8], %f2;
	ret;

}


// ===== COMPILED SASS (sm_100) =====

	.target	sm_100

	.elftype	@"ET_EXEC"


//--------------------- .note.nv.tkinfo           --------------------------
	.section	.note.nv.tkinfo,"",@"SHT_NOTE"
	.sectionflags	@"SHF_NOTE_NV_TKINFO"
	.tkinfo
        /*0018*/ 	.word	0x00000002
        /*0030*/ 	.string	""
        /*0030*/ 	.string	"ptxas"
        /*0030*/ 	.string	"Cuda compilation tools, release 13.0, V13.0.88"
        /*0030*/ 	.string	"Build cuda_13.0.r13.0/compiler.36424714_0"
        /*0030*/ 	.string	"-arch sm_100 -m 64 "



//--------------------- .note.nv.cuinfo           --------------------------
	.section	.note.nv.cuinfo,"",@"SHT_NOTE"
	.sectionflags	@"SHF_NOTE_NV_CUINFO"
        /*0018*/ 	.short	0x0002
        /*001a*/ 	.short	0x0064
        /*001c*/ 	.short	0x0082
	.zero		2


//--------------------- .nv.info                  --------------------------
	.section	.nv.info,"",@"SHT_CUDA_INFO"
	.align	4


	//----- nvinfo : EIATTR_REGCOUNT
	.align		4
        /*0000*/ 	.byte	0x04, 0x2f
        /*0002*/ 	.short	(.L_1 - .L_0)
	.align		4
.L_0:
        /*0004*/ 	.word	index@(_Z16transpose_kernelPfPKf)
        /*0008*/ 	.word	0x0000000e


	//----- nvinfo : EIATTR_FRAME_SIZE
	.align		4
.L_1:
        /*000c*/ 	.byte	0x04, 0x11
        /*000e*/ 	.short	(.L_3 - .L_2)
	.align		4
.L_2:
        /*0010*/ 	.word	index@(_Z16transpose_kernelPfPKf)
        /*0014*/ 	.word	0x00000000


	//----- nvinfo : EIATTR_MIN_STACK_SIZE
	.align		4
.L_3:
        /*0018*/ 	.byte	0x04, 0x12
        /*001a*/ 	.short	(.L_5 - .L_4)
	.align		4
.L_4:
        /*001c*/ 	.word	index@(_Z16transpose_kernelPfPKf)
        /*0020*/ 	.word	0x00000000
.L_5:


//--------------------- .nv.compat                --------------------------
	.section	.nv.compat,"",@"SHT_CUDA_COMPAT_INFO"
	.align	4
        /*0000*/ 	.byte	0x02, 0x09, 0x00, 0x00, 0x02, 0x02, 0x01, 0x00, 0x02, 0x05, 0x05, 0x00, 0x03, 0x07, 0x01, 0x01
        /*0010*/ 	.byte	0x02, 0x03, 0x00, 0x00, 0x02, 0x06, 0x01, 0x00, 0x04, 0x0b, 0x08, 0x00, 0x09, 0x00, 0x00, 0x00
        /*0020*/ 	.byte	0x00, 0x00, 0x00, 0x00


//--------------------- .nv.info._Z16transpose_kernelPfPKf --------------------------
	.section	.nv.info._Z16transpose_kernelPfPKf,"",@"SHT_CUDA_INFO"
	.sectionflags	@""
	.align	4


	//----- nvinfo : EIATTR_CUDA_API_VERSION
	.align		4
        /*0000*/ 	.byte	0x04, 0x37
        /*0002*/ 	.short	(.L_7 - .L_6)
.L_6:
        /*0004*/ 	.word	0x00000082


	//----- nvinfo : EIATTR_KPARAM_INFO
	.align		4
.L_7:
        /*0008*/ 	.byte	0x04, 0x17
        /*000a*/ 	.short	(.L_9 - .L_8)
.L_8:
        /*000c*/ 	.word	0x00000000
        /*0010*/ 	.short	0x0001
        /*0012*/ 	.short	0x0008
        /*0014*/ 	.byte	0x00, 0xf5, 0x21, 0x00


	//----- nvinfo : EIATTR_KPARAM_INFO
	.align		4
.L_9:
        /*0018*/ 	.byte	0x04, 0x17
        /*001a*/ 	.short	(.L_11 - .L_10)
.L_10:
        /*001c*/ 	.word	0x00000000
        /*0020*/ 	.short	0x0000
        /*0022*/ 	.short	0x0000
        /*0024*/ 	.byte	0x00, 0xf5, 0x21, 0x00


	//----- nvinfo : EIATTR_SPARSE_MMA_MASK
	.align		4
.L_11:
        /*0028*/ 	.byte	0x03, 0x50
        /*002a*/ 	.short	0x0000


	//----- nvinfo : EIATTR_MAXREG_COUNT
	.align		4
        /*002c*/ 	.byte	0x03, 0x1b
        /*002e*/ 	.short	0x00ff


	//----- nvinfo : EIATTR_NUM_BARRIERS
	.align		4
        /*0030*/ 	.byte	0x02, 0x4c
        /*0032*/ 	.byte	0x01
	.zero		1


	//----- nvinfo : EIATTR_MERCURY_ISA_VERSION
	.align		4
        /*0034*/ 	.byte	0x03, 0x5f
        /*0036*/ 	.short	0x0101


	//----- nvinfo : EIATTR_VRC_CTA_INIT_COUNT
	.align		4
        /*0038*/ 	.byte	0x02, 0x4a
	.zero		1
	.zero		1


	//----- nvinfo : EIATTR_EXIT_INSTR_OFFSETS
	.align		4
        /*003c*/ 	.byte	0x04, 0x1c
        /*003e*/ 	.short	(.L_13 - .L_12)


	//   ....[0]....
.L_12:
        /*0040*/ 	.word	0x000001e0


	//----- nvinfo : EIATTR_CBANK_PARAM_SIZE
	.align		4
.L_13:
        /*0044*/ 	.byte	0x03, 0x19
        /*0046*/ 	.short	0x0010


	//----- nvinfo : EIATTR_PARAM_CBANK
	.align		4
        /*0048*/ 	.byte	0x04, 0x0a
        /*004a*/ 	.short	(.L_15 - .L_14)
	.align		4
.L_14:
        /*004c*/ 	.word	index@(.nv.constant0._Z16transpose_kernelPfPKf)
        /*0050*/ 	.short	0x0380
        /*0052*/ 	.short	0x0010


	//----- nvinfo : EIATTR_SW_WAR
	.align		4
.L_15:
        /*0054*/ 	.byte	0x04, 0x36
        /*0056*/ 	.short	(.L_17 - .L_16)
.L_16:
        /*0058*/ 	.word	0x00000008
.L_17:


//--------------------- .nv.callgraph             --------------------------
	.section	.nv.callgraph,"",@"SHT_CUDA_CALLGRAPH"
	.align	4
	.sectionentsize	8
	.align		4
        /*0000*/ 	.word	0x00000000
	.align		4
        /*0004*/ 	.word	0xffffffff
	.align		4
        /*0008*/ 	.word	0x00000000
	.align		4
        /*000c*/ 	.word	0xfffffffe
	.align		4
        /*0010*/ 	.word	0x00000000
	.align		4
        /*0014*/ 	.word	0xfffffffd
	.align		4
        /*0018*/ 	.word	0x00000000
	.align		4
        /*001c*/ 	.word	0xfffffffc


//--------------------- .text._Z16transpose_kernelPfPKf --------------------------
	.section	.text._Z16transpose_kernelPfPKf,"ax",@progbits
	.align	128
        .global         _Z16transpose_kernelPfPKf
        .type           _Z16transpose_kernelPfPKf,@function
        .size           _Z16transpose_kernelPfPKf,(.L_x_1 - _Z16transpose_kernelPfPKf)
        .other          _Z16transpose_kernelPfPKf,@"STO_CUDA_ENTRY STV_DEFAULT"
_Z16transpose_kernelPfPKf:
.text._Z16transpose_kernelPfPKf:
[----:B------:R-:W-:Y:S01]  /*0000*/  LDC R1, c[0x0][0x37c] ;  /* 0x0000df00ff017b82 */ /* 0x000fe20000000800 */
[----:B------:R-:W0:Y:S07]  /*0010*/  S2R R8, SR_TID.X ;  /* 0x0000000000087919 */ /* 0x000e2e0000002100 */
[----:B------:R-:W0:Y:S01]  /*0020*/  LDC R7, c[0x0][0x360] ;  /* 0x0000d800ff077b82 */ /* 0x000e220000000800 */
[----:B------:R-:W1:Y:S01]  /*0030*/  LDCU.64 UR4, c[0x0][0x358] ;  /* 0x00006b00ff0477ac */ /* 0x000e620008000a00 */
[----:B------:R-:W2:Y:S06]  /*0040*/  S2R R11, SR_TID.Y ;  /* 0x00000000000b7919 */ /* 0x000eac0000002200 */
[----:B------:R-:W0:Y:S08]  /*0050*/  S2UR UR6, SR_CTAID.X ;  /* 0x00000000000679c3 */ /* 0x000e300000002500 */
[----:B------:R-:W2:Y:S08]  /*0060*/  S2UR UR7, SR_CTAID.Y ;  /* 0x00000000000779c3 */ /* 0x000eb00000002600 */
[----:B------:R-:W2:Y:S08]  /*0070*/  LDC R10, c[0x0][0x364] ;  /* 0x0000d900ff0a7b82 */ /* 0x000eb00000000800 */
[----:B------:R-:W3:Y:S01]  /*0080*/  LDC.64 R2, c[0x0][0x388] ;  /* 0x0000e200ff027b82 */ /* 0x000ee20000000a00 */
[----:B0-----:R-:W-:-:S02]  /*0090*/  IMAD R0, R7, UR6, R8 ;  /* 0x0000000607007c24 */ /* 0x001fc4000f8e0208 */
[----:B--2---:R-:W-:-:S05]  /*00a0*/  IMAD R5, R10, UR7, R11 ;  /* 0x000000070a057c24 */ /* 0x004fca000f8e020b */
[----:B------:R-:W-:-:S05]  /*00b0*/  LEA R5, R5, R0, 0xc ;  /* 0x0000000005057211 */ /* 0x000fca00078e60ff */
[----:B---3--:R-:W-:-:S05]  /*00c0*/  IMAD.WIDE R2, R5, 0x4, R2 ;  /* 0x0000000405027825 */ /* 0x008fca00078e0202 */
[----:B-1----:R0:W2:Y:S01]  /*00d0*/  LDG.E R0, desc[UR4][R2.64] ;  /* 0x0000000402007981 */ /* 0x0020a2000c1e1900 */
[----:B------:R-:W-:Y:S01]  /*00e0*/  MOV R4, 0x400 ;  /* 0x0000040000047802 */ /* 0x000fe20000000f00 */
[----:B------:R-:W1:Y:S01]  /*00f0*/  S2R R5, SR_CgaCtaId ;  /* 0x0000000000057919 */ /* 0x000e620000008800 */
[----:B0-----:R-:W0:Y:S02]  /*0100*/  LDC.64 R2, c[0x0][0x380] ;  /* 0x0000e000ff027b82 */ /* 0x001e240000000a00 */
[----:B-1----:R-:W-:-:S05]  /*0110*/  LEA R4, R5, R4, 0x18 ;  /* 0x0000000405047211 */ /* 0x002fca00078ec0ff */
[--C-:B------:R-:W-:Y:S02]  /*0120*/  IMAD R5, R11, 0x84, R4.reuse ;  /* 0x000000840b057824 */ /* 0x100fe400078e0204 */
[----:B------:R-:W-:-:S03]  /*0130*/  IMAD R4, R8, 0x84, R4 ;  /* 0x0000008408047824 */ /* 0x000fc600078e0204 */
[----:B------:R-:W-:Y:S02]  /*0140*/  LEA R5, R8, R5, 0x2 ;  /* 0x0000000508057211 */ /* 0x000fe400078e10ff */
[----:B------:R-:W-:Y:S01]  /*0150*/  LEA R6, R11, R4, 0x2 ;  /* 0x000000040b067211 */ /* 0x000fe200078e10ff */
[----:B------:R-:W-:Y:S02]  /*0160*/  IMAD R4, R7, UR7, R8 ;  /* 0x0000000707047c24 */ /* 0x000fe4000f8e0208 */
[----:B------:R-:W-:-:S05]  /*0170*/  IMAD R7, R10, UR6, R11 ;  /* 0x000000060a077c24 */ /* 0x000fca000f8e020b */
[----:B------:R-:W-:-:S05]  /*0180*/  LEA R7, R7, R4, 0xc ;  /* 0x0000000407077211 */ /* 0x000fca00078e60ff */
[----:B0-----:R-:W-:Y:S01]  /*0190*/  IMAD.WIDE R2, R7, 0x4, R2 ;  /* 0x0000000407027825 */ /* 0x001fe200078e0202 */
[----:B--2---:R-:W-:Y:S01]  /*01a0*/  STS [R5], R0 ;  /* 0x0000000005007388 */ /* 0x004fe20000000800 */
[----:B------:R-:W-:Y:S06]  /*01b0*/  BAR.SYNC.DEFER_BLOCKING 0x0 ;  /* 0x0000000000007b1d */ /* 0x000fec0000010000 */
[----:B------:R-:W0:Y:S04]  /*01c0*/  LDS R9, [R6] ;  /* 0x0000000006097984 */ /* 0x000e280000000800 */
[----:B0-----:R-:W-:Y:S01]  /*01d0*/  STG.E desc[UR4][R2.64], R9 ;  /* 0x0000000902007986 */ /* 0x001fe2000c101904 */
[----:B------:R-:W-:Y:S05]  /*01e0*/  EXIT ;  /* 0x000000000000794d */ /* 0x000fea0003800000 */
.L_x_0:
[----:B------:R-:W-:-:S00]  /*01f0*/  BRA `(.L_x_0) ;  /* 0xfffffffc00fc7947 */ /* 0x000fc0000383ffff */
[----:B------:R-:W-:-:S00]  /*0200*/  NOP ;  /* 0x0000000000007918 */ /* 0x000fc00000000000 */
[----:B------:R-:W-:-:S00]  /*0210*/  NOP ;  /* 0x0000000000007918 */ /* 0x000fc00000000000 */
[----:B------:R-:W-:-:S00]  /*0220*/  NOP ;  /* 0x0000000000007918 */ /* 0x000fc00000000000 */
[----:B------:R-:W-:-:S00]  /*0230*/  NOP ;  /* 0x0000000000007918 */ /* 0x000fc00000000000 */
[----:B------:R-:W-:-:S00]  /*0240*/  NOP ;  /* 0x0000000000007918 */ /* 0x000fc00000000000 */
[----:B------:R-:W-:-:S00]  /*0250*/  NOP ;  /* 0x0000000000007918 */ /* 0x000fc00000000000 */
[----:B------:R-:W-:-:S00]  /*0260*/  NOP ;  /* 0x0000000000007918 */ /* 0x000fc00000000000 */
[----:B------:R-:W-:-:S00]  /*0270*/  NOP ;  /* 0x0000000000007918 */ /* 0x000fc00000000000 */
.L_x_1:


//--------------------- .nv.shared._Z16transpose_kernelPfPKf --------------------------
	.section	.nv.shared._Z16transpose_kernelPfPKf,"aw",@nobits
	.sectionflags	@""
	.align	4
.nv.shared._Z16transpose_kernelPfPKf:
	.zero		5248


//--------------------- .nv.shared.reserved.0     --------------------------
	.section	.nv.shared.reserved.0,"aw",@nobits
	.weak		__nv_reservedSMEM_offset_0_alias
	.size		__nv_reservedSMEM_offset_0_alias, 0, 64
	.other		__nv_reservedSMEM_offset_0_alias,@"STO_CUDA_RESERVED_SHARED STV_DEFAULT"
__nv_reservedSMEM_offset_0_alias:
	.zero		0
	.zero		64


//--------------------- .nv.constant0._Z16transpose_kernelPfPKf --------------------------
	.section	.nv.constant0._Z16transpose_kernelPfPKf,"a",@progbits
	.sectionflags	@""
	.align	4
.nv.constant0._Z16transpose_kernelPfPKf:
	.zero		912


//--------------------- SYMBOLS --------------------------

	.type		.nv.reservedSmem.offset0,@object
	.size		.nv.reservedSmem.offset0,0x4
	.type		.nv.reservedSmem.cap,@object
	.size		.nv.reservedSmem.cap,0x4
